//
// Generated by NVIDIA NVVM Compiler
//
// Compiler Build ID: CL-36424714
// Cuda compilation tools, release 13.0, V13.0.88
// Based on NVVM 20.0.0
//

.version 9.0
.target sm_100
.address_size 64

	// .globl	_Z14generateMatrixPdiS_iS_
// _ZZ14generateMatrixPdiS_iS_E4smem has been demoted

.visible .entry _Z14generateMatrixPdiS_iS_(
	.param .u64 .ptr .align 1 _Z14generateMatrixPdiS_iS__param_0,
	.param .u32 _Z14generateMatrixPdiS_iS__param_1,
	.param .u64 .ptr .align 1 _Z14generateMatrixPdiS_iS__param_2,
	.param .u32 _Z14generateMatrixPdiS_iS__param_3,
	.param .u64 .ptr .align 1 _Z14generateMatrixPdiS_iS__param_4
)
{
	.reg .pred 	%p<3>;
	.reg .b32 	%r<18>;
	.reg .b64 	%rd<19>;
	.reg .b64 	%fd<151>;
	// demoted variable
	.shared .align 8 .b8 _ZZ14generateMatrixPdiS_iS_E4smem[40800];
	ld.param.u64 	%rd8, [_Z14generateMatrixPdiS_iS__param_0];
	ld.param.u32 	%r7, [_Z14generateMatrixPdiS_iS__param_1];
	ld.param.u64 	%rd9, [_Z14generateMatrixPdiS_iS__param_2];
	ld.param.u64 	%rd10, [_Z14generateMatrixPdiS_iS__param_4];
	mov.u32 	%r8, %ctaid.x;
	mov.u32 	%r9, %ntid.x;
	mov.u32 	%r10, %tid.x;
	mad.lo.s32 	%r1, %r8, %r9, %r10;
	setp.ge.s32 	%p1, %r1, %r7;
	@%p1 bra 	$L__BB0_3;
	cvta.to.global.u64 	%rd11, %rd9;
	cvta.to.global.u64 	%rd12, %rd10;
	mul.lo.s32 	%r12, %r1, 10;
	mul.wide.s32 	%rd13, %r12, 8;
	add.s64 	%rd1, %rd12, %rd13;
	ld.global.f64 	%fd1, [%rd1];
	ld.global.f64 	%fd2, [%rd11];
	sub.f64 	%fd3, %fd1, %fd2;
	abs.f64 	%fd4, %fd3;
	mov.u32 	%r13, _ZZ14generateMatrixPdiS_iS_E4smem;
	mad.lo.s32 	%r14, %r1, 800, %r13;
	st.shared.f64 	[%r14], %fd4;
	mul.lo.s32 	%r15, %r1, 100;
	ld.global.f64 	%fd5, [%rd1+8];
	sub.f64 	%fd6, %fd5, %fd2;
	abs.f64 	%fd7, %fd6;
	add.f64 	%fd8, %fd4, %fd7;
	st.shared.f64 	[%r14+8], %fd8;
	ld.global.f64 	%fd9, [%rd1+16];
	sub.f64 	%fd10, %fd9, %fd2;
	abs.f64 	%fd11, %fd10;
	add.f64 	%fd12, %fd8, %fd11;
	st.shared.f64 	[%r14+16], %fd12;
	ld.global.f64 	%fd13, [%rd1+24];
	sub.f64 	%fd14, %fd13, %fd2;
	abs.f64 	%fd15, %fd14;
	add.f64 	%fd16, %fd12, %fd15;
	st.shared.f64 	[%r14+24], %fd16;
	ld.global.f64 	%fd17, [%rd1+32];
	sub.f64 	%fd18, %fd17, %fd2;
	abs.f64 	%fd19, %fd18;
	add.f64 	%fd20, %fd16, %fd19;
	st.shared.f64 	[%r14+32], %fd20;
	ld.global.f64 	%fd21, [%rd1+40];
	sub.f64 	%fd22, %fd21, %fd2;
	abs.f64 	%fd23, %fd22;
	add.f64 	%fd24, %fd20, %fd23;
	st.shared.f64 	[%r14+40], %fd24;
	ld.global.f64 	%fd25, [%rd1+48];
	sub.f64 	%fd26, %fd25, %fd2;
	abs.f64 	%fd27, %fd26;
	add.f64 	%fd28, %fd24, %fd27;
	st.shared.f64 	[%r14+48], %fd28;
	ld.global.f64 	%fd29, [%rd1+56];
	sub.f64 	%fd30, %fd29, %fd2;
	abs.f64 	%fd31, %fd30;
	add.f64 	%fd32, %fd28, %fd31;
	st.shared.f64 	[%r14+56], %fd32;
	ld.global.f64 	%fd33, [%rd1+64];
	sub.f64 	%fd34, %fd33, %fd2;
	abs.f64 	%fd35, %fd34;
	add.f64 	%fd36, %fd32, %fd35;
	st.shared.f64 	[%r14+64], %fd36;
	ld.global.f64 	%fd37, [%rd1+72];
	sub.f64 	%fd38, %fd37, %fd2;
	abs.f64 	%fd39, %fd38;
	add.f64 	%fd40, %fd36, %fd39;
	st.shared.f64 	[%r14+72], %fd40;
	add.s64 	%rd18, %rd11, 8;
	ld.global.f64 	%fd41, [%rd11+8];
	sub.f64 	%fd42, %fd1, %fd41;
	abs.f64 	%fd43, %fd42;
	add.f64 	%fd44, %fd4, %fd43;
	add.s32 	%r16, %r14, 80;
	st.shared.f64 	[%r14+80], %fd44;
	ld.global.f64 	%fd45, [%rd11+16];
	sub.f64 	%fd46, %fd1, %fd45;
	abs.f64 	%fd47, %fd46;
	add.f64 	%fd48, %fd44, %fd47;
	st.shared.f64 	[%r14+160], %fd48;
	ld.global.f64 	%fd49, [%rd11+24];
	sub.f64 	%fd50, %fd1, %fd49;
	abs.f64 	%fd51, %fd50;
	add.f64 	%fd52, %fd48, %fd51;
	st.shared.f64 	[%r14+240], %fd52;
	ld.global.f64 	%fd53, [%rd11+32];
	sub.f64 	%fd54, %fd1, %fd53;
	abs.f64 	%fd55, %fd54;
	add.f64 	%fd56, %fd52, %fd55;
	st.shared.f64 	[%r14+320], %fd56;
	ld.global.f64 	%fd57, [%rd11+40];
	sub.f64 	%fd58, %fd1, %fd57;
	abs.f64 	%fd59, %fd58;
	add.f64 	%fd60, %fd56, %fd59;
	st.shared.f64 	[%r14+400], %fd60;
	ld.global.f64 	%fd61, [%rd11+48];
	sub.f64 	%fd62, %fd1, %fd61;
	abs.f64 	%fd63, %fd62;
	add.f64 	%fd64, %fd60, %fd63;
	st.shared.f64 	[%r14+480], %fd64;
	ld.global.f64 	%fd65, [%rd11+56];
	sub.f64 	%fd66, %fd1, %fd65;
	abs.f64 	%fd67, %fd66;
	add.f64 	%fd68, %fd64, %fd67;
	st.shared.f64 	[%r14+560], %fd68;
	ld.global.f64 	%fd69, [%rd11+64];
	sub.f64 	%fd70, %fd1, %fd69;
	abs.f64 	%fd71, %fd70;
	add.f64 	%fd72, %fd68, %fd71;
	st.shared.f64 	[%r14+640], %fd72;
	ld.global.f64 	%fd73, [%rd11+72];
	sub.f64 	%fd74, %fd1, %fd73;
	abs.f64 	%fd75, %fd74;
	add.f64 	%fd76, %fd72, %fd75;
	st.shared.f64 	[%r14+720], %fd76;
	mul.wide.s32 	%rd14, %r15, 8;
	cvta.to.global.u64 	%rd15, %rd8;
	add.s64 	%rd16, %rd14, %rd15;
	add.s64 	%rd17, %rd16, 152;
	mov.b32 	%r17, 80;
$L__BB0_2:
	ld.shared.f64 	%fd77, [%r16];
	ld.shared.f64 	%fd78, [%r16+-72];
	min.f64 	%fd79, %fd77, %fd78;
	ld.shared.f64 	%fd80, [%r16+-80];
	min.f64 	%fd81, %fd80, %fd79;
	ld.global.f64 	%fd82, [%rd1+8];
	ld.global.f64 	%fd83, [%rd18];
	sub.f64 	%fd84, %fd82, %fd83;
	abs.f64 	%fd85, %fd84;
	add.f64 	%fd86, %fd81, %fd85;
	st.shared.f64 	[%r16+8], %fd86;
	st.global.f64 	[%rd17+-64], %fd86;
	ld.shared.f64 	%fd87, [%r16+-64];
	min.f64 	%fd88, %fd86, %fd87;
	min.f64 	%fd89, %fd78, %fd88;
	ld.global.f64 	%fd90, [%rd1+16];
	ld.global.f64 	%fd91, [%rd18];
	sub.f64 	%fd92, %fd90, %fd91;
	abs.f64 	%fd93, %fd92;
	add.f64 	%fd94, %fd89, %fd93;
	st.shared.f64 	[%r16+16], %fd94;
	st.global.f64 	[%rd17+-56], %fd94;
	ld.shared.f64 	%fd95, [%r16+-56];
	min.f64 	%fd96, %fd94, %fd95;
	min.f64 	%fd97, %fd87, %fd96;
	ld.global.f64 	%fd98, [%rd1+24];
	ld.global.f64 	%fd99, [%rd18];
	sub.f64 	%fd100, %fd98, %fd99;
	abs.f64 	%fd101, %fd100;
	add.f64 	%fd102, %fd97, %fd101;
	st.shared.f64 	[%r16+24], %fd102;
	st.global.f64 	[%rd17+-48], %fd102;
	ld.shared.f64 	%fd103, [%r16+-48];
	min.f64 	%fd104, %fd102, %fd103;
	min.f64 	%fd105, %fd95, %fd104;
	ld.global.f64 	%fd106, [%rd1+32];
	ld.global.f64 	%fd107, [%rd18];
	sub.f64 	%fd108, %fd106, %fd107;
	abs.f64 	%fd109, %fd108;
	add.f64 	%fd110, %fd105, %fd109;
	st.shared.f64 	[%r16+32], %fd110;
	st.global.f64 	[%rd17+-40], %fd110;
	ld.shared.f64 	%fd111, [%r16+-40];
	min.f64 	%fd112, %fd110, %fd111;
	min.f64 	%fd113, %fd103, %fd112;
	ld.global.f64 	%fd114, [%rd1+40];
	ld.global.f64 	%fd115, [%rd18];
	sub.f64 	%fd116, %fd114, %fd115;
	abs.f64 	%fd117, %fd116;
	add.f64 	%fd118, %fd113, %fd117;
	st.shared.f64 	[%r16+40], %fd118;
	st.global.f64 	[%rd17+-32], %fd118;
	ld.shared.f64 	%fd119, [%r16+-32];
	min.f64 	%fd120, %fd118, %fd119;
	min.f64 	%fd121, %fd111, %fd120;
	ld.global.f64 	%fd122, [%rd1+48];
	ld.global.f64 	%fd123, [%rd18];
	sub.f64 	%fd124, %fd122, %fd123;
	abs.f64 	%fd125, %fd124;
	add.f64 	%fd126, %fd121, %fd125;
	st.shared.f64 	[%r16+48], %fd126;
	st.global.f64 	[%rd17+-24], %fd126;
	ld.shared.f64 	%fd127, [%r16+-24];
	min.f64 	%fd128, %fd126, %fd127;
	min.f64 	%fd129, %fd119, %fd128;
	ld.global.f64 	%fd130, [%rd1+56];
	ld.global.f64 	%fd131, [%rd18];
	sub.f64 	%fd132, %fd130, %fd131;
	abs.f64 	%fd133, %fd132;
	add.f64 	%fd134, %fd129, %fd133;
	st.shared.f64 	[%r16+56], %fd134;
	st.global.f64 	[%rd17+-16], %fd134;
	ld.shared.f64 	%fd135, [%r16+-16];
	min.f64 	%fd136, %fd134, %fd135;
	min.f64 	%fd137, %fd127, %fd136;
	ld.global.f64 	%fd138, [%rd1+64];
	ld.global.f64 	%fd139, [%rd18];
	sub.f64 	%fd140, %fd138, %fd139;
	abs.f64 	%fd141, %fd140;
	add.f64 	%fd142, %fd137, %fd141;
	st.shared.f64 	[%r16+64], %fd142;
	st.global.f64 	[%rd17+-8], %fd142;
	ld.shared.f64 	%fd143, [%r16+-8];
	min.f64 	%fd144, %fd142, %fd143;
	min.f64 	%fd145, %fd135, %fd144;
	ld.global.f64 	%fd146, [%rd1+72];
	ld.global.f64 	%fd147, [%rd18];
	sub.f64 	%fd148, %fd146, %fd147;
	abs.f64 	%fd149, %fd148;
	add.f64 	%fd150, %fd145, %fd149;
	st.shared.f64 	[%r16+72], %fd150;
	st.global.f64 	[%rd17], %fd150;
	add.s32 	%r17, %r17, 80;
	add.s64 	%rd18, %rd18, 8;
	add.s64 	%rd17, %rd17, 80;
	add.s32 	%r16, %r16, 80;
	setp.ne.s32 	%p2, %r17, 800;
	@%p2 bra 	$L__BB0_2;
$L__BB0_3:
	ret;

}


// ===== COMPILED SASS (sm_100) =====

	.target	sm_100

	.elftype	@"ET_EXEC"


//--------------------- .note.nv.tkinfo           --------------------------
	.section	.note.nv.tkinfo,"",@"SHT_NOTE"
	.sectionflags	@"SHF_NOTE_NV_TKINFO"
	.tkinfo
        /*0018*/ 	.word	0x00000002
        /*0030*/ 	.string	""
        /*0030*/ 	.string	"ptxas"
        /*0030*/ 	.string	"Cuda compilation tools, release 13.0, V13.0.88"
        /*0030*/ 	.string	"Build cuda_13.0.r13.0/compiler.36424714_0"
        /*0030*/ 	.string	"-arch sm_100 -m 64 "



//--------------------- .note.nv.cuinfo           --------------------------
	.section	.note.nv.cuinfo,"",@"SHT_NOTE"
	.sectionflags	@"SHF_NOTE_NV_CUINFO"
        /*0018*/ 	.short	0x0002
        /*001a*/ 	.short	0x0064
        /*001c*/ 	.short	0x0082
	.zero		2


//--------------------- .nv.info                  --------------------------
	.section	.nv.info,"",@"SHT_CUDA_INFO"
	.align	4


	//----- nvinfo : EIATTR_REGCOUNT
	.align		4
        /*0000*/ 	.byte	0x04, 0x2f
        /*0002*/ 	.short	(.L_1 - .L_0)
	.align		4
.L_0:
        /*0004*/ 	.word	index@(_Z14generateMatrixPdiS_iS_)
        /*0008*/ 	.word	0x00000020


	//----- nvinfo : EIATTR_FRAME_SIZE
	.align		4
.L_1:
        /*000c*/ 	.byte	0x04, 0x11
        /*000e*/ 	.short	(.L_3 - .L_2)
	.align		4
.L_2:
        /*0010*/ 	.word	index@(_Z14generateMatrixPdiS_iS_)
        /*0014*/ 	.word	0x00000000


	//----- nvinfo : EIATTR_MIN_STACK_SIZE
	.align		4
.L_3:
        /*0018*/ 	.byte	0x04, 0x12
        /*001a*/ 	.short	(.L_5 - .L_4)
	.align		4
.L_4:
        /*001c*/ 	.word	index@(_Z14generateMatrixPdiS_iS_)
        /*0020*/ 	.word	0x00000000
.L_5:


//--------------------- .nv.compat                --------------------------
	.section	.nv.compat,"",@"SHT_CUDA_COMPAT_INFO"
	.align	4
        /*0000*/ 	.byte	0x02, 0x09, 0x00, 0x00, 0x02, 0x02, 0x01, 0x00, 0x02, 0x05, 0x05, 0x00, 0x03, 0x07, 0x01, 0x01
        /*0010*/ 	.byte	0x02, 0x03, 0x00, 0x00, 0x02, 0x06, 0x01, 0x00, 0x04, 0x0b, 0x08, 0x00, 0x01, 0x00, 0x00, 0x00
        /*0020*/ 	.byte	0x00, 0x00, 0x00, 0x00


//--------------------- .nv.info._Z14generateMatrixPdiS_iS_ --------------------------
	.section	.nv.info._Z14generateMatrixPdiS_iS_,"",@"SHT_CUDA_INFO"
	.sectionflags	@""
	.align	4


	//----- nvinfo : EIATTR_CUDA_API_VERSION
	.align		4
        /*0000*/ 	.byte	0x04, 0x37
        /*0002*/ 	.short	(.L_7 - .L_6)
.L_6:
        /*0004*/ 	.word	0x00000082


	//----- nvinfo : EIATTR_KPARAM_INFO
	.align		4
.L_7:
        /*0008*/ 	.byte	0x04, 0x17
        /*000a*/ 	.short	(.L_9 - .L_8)
.L_8:
        /*000c*/ 	.word	0x00000000
        /*0010*/ 	.short	0x0004
        /*0012*/ 	.short	0x0020
        /*0014*/ 	.byte	0x00, 0xf5, 0x21, 0x00


	//----- nvinfo : EIATTR_KPARAM_INFO
	.align		4
.L_9:
        /*0018*/ 	.byte	0x04, 0x17
        /*001a*/ 	.short	(.L_11 - .L_10)
.L_10:
        /*001c*/ 	.word	0x00000000
        /*0020*/ 	.short	0x0003
        /*0022*/ 	.short	0x0018
        /*0024*/ 	.byte	0x00, 0xf0, 0x11, 0x00


	//----- nvinfo : EIATTR_KPARAM_INFO
	.align		4
.L_11:
        /*0028*/ 	.byte	0x04, 0x17
        /*002a*/ 	.short	(.L_13 - .L_12)
.L_12:
        /*002c*/ 	.word	0x00000000
        /*0030*/ 	.short	0x0002
        /*0032*/ 	.short	0x0010
        /*0034*/ 	.byte	0x00, 0xf5, 0x21, 0x00


	//----- nvinfo : EIATTR_KPARAM_INFO
	.align		4
.L_13:
        /*0038*/ 	.byte	0x04, 0x17
        /*003a*/ 	.short	(.L_15 - .L_14)
.L_14:
        /*003c*/ 	.word	0x00000000
        /*0040*/ 	.short	0x0001
        /*0042*/ 	.short	0x0008
        /*0044*/ 	.byte	0x00, 0xf0, 0x11, 0x00


	//----- nvinfo : EIATTR_KPARAM_INFO
	.align		4
.L_15:
        /*0048*/ 	.byte	0x04, 0x17
        /*004a*/ 	.short	(.L_17 - .L_16)
.L_16:
        /*004c*/ 	.word	0x00000000
        /*0050*/ 	.short	0x0000
        /*0052*/ 	.short	0x0000
        /*0054*/ 	.byte	0x00, 0xf5, 0x21, 0x00


	//----- nvinfo : EIATTR_SPARSE_MMA_MASK
	.align		4
.L_17:
        /*0058*/ 	.byte	0x03, 0x50
        /*005a*/ 	.short	0x0000


	//----- nvinfo : EIATTR_MAXREG_COUNT
	.align		4
        /*005c*/ 	.byte	0x03, 0x1b
        /*005e*/ 	.short	0x00ff


	//----- nvinfo : EIATTR_MERCURY_ISA_VERSION
	.align		4
        /*0060*/ 	.byte	0x03, 0x5f
        /*0062*/ 	.short	0x0101


	//----- nvinfo : EIATTR_VRC_CTA_INIT_COUNT
	.align		4
        /*0064*/ 	.byte	0x02, 0x4a
	.zero		1
	.zero		1


	//----- nvinfo : EIATTR_EXIT_INSTR_OFFSETS
	.align		4
        /*0068*/ 	.byte	0x04, 0x1c
        /*006a*/ 	.short	(.L_19 - .L_18)


	//   ....[0]....
.L_18:
        /*006c*/ 	.word	0x00000070


	//   ....[1]....
        /*0070*/ 	.word	0x000013f0


	//----- nvinfo : EIATTR_CBANK_PARAM_SIZE
	.align		4
.L_19:
        /*0074*/ 	.byte	0x03, 0x19
        /*0076*/ 	.short	0x0028


	//----- nvinfo : EIATTR_PARAM_CBANK
	.align		4
        /*0078*/ 	.byte	0x04, 0x0a
        /*007a*/ 	.short	(.L_21 - .L_20)
	.align		4
.L_20:
        /*007c*/ 	.word	index@(.nv.constant0._Z14generateMatrixPdiS_iS_)
        /*0080*/ 	.short	0x0380
        /*0082*/ 	.short	0x0028


	//----- nvinfo : EIATTR_SW_WAR
	.align		4
.L_21:
        /*0084*/ 	.byte	0x04, 0x36
        /*0086*/ 	.short	(.L_23 - .L_22)
.L_22:
        /*0088*/ 	.word	0x00000008
.L_23:


//--------------------- .nv.callgraph             --------------------------
	.section	.nv.callgraph,"",@"SHT_CUDA_CALLGRAPH"
	.align	4
	.sectionentsize	8
	.align		4
        /*0000*/ 	.word	0x00000000
	.align		4
        /*0004*/ 	.word	0xffffffff
	.align		4
        /*0008*/ 	.word	0x00000000
	.align		4
        /*000c*/ 	.word	0xfffffffe
	.align		4
        /*0010*/ 	.word	0x00000000
	.align		4
        /*0014*/ 	.word	0xfffffffd
	.align		4
        /*0018*/ 	.word	0x00000000
	.align		4
        /*001c*/ 	.word	0xfffffffc


//--------------------- .text._Z14generateMatrixPdiS_iS_ --------------------------
	.section	.text._Z14generateMatrixPdiS_iS_,"ax",@progbits
	.align	128
        .global         _Z14generateMatrixPdiS_iS_
        .type           _Z14generateMatrixPdiS_iS_,@function
        .size           _Z14generateMatrixPdiS_iS_,(.L_x_2 - _Z14generateMatrixPdiS_iS_)
        .other          _Z14generateMatrixPdiS_iS_,@"STO_CUDA_ENTRY STV_DEFAULT"
_Z14generateMatrixPdiS_iS_:
.text._Z14generateMatrixPdiS_iS_:
[----:B------:R-:W-:Y:S01]  /*0000*/  LDC R1, c[0x0][0x37c] ;  /* 0x0000df00ff017b82 */ /* 0x000fe20000000800 */
[----:B------:R-:W0:Y:S07]  /*0010*/  S2R R3, SR_TID.X ;  /* 0x0000000000037919 */ /* 0x000e2e0000002100 */
[----:B------:R-:W0:Y:S01]  /*0020*/  S2UR UR4, SR_CTAID.X ;  /* 0x00000000000479c3 */ /* 0x000e220000002500 */
[----:B------:R-:W1:Y:S07]  /*0030*/  LDCU UR5, c[0x0][0x388] ;  /* 0x00007100ff0577ac */ /* 0x000e6e0008000800 */
[----:B------:R-:W0:Y:S02]  /*0040*/  LDC R0, c[0x0][0x360] ;  /* 0x0000d800ff007b82 */ /* 0x000e240000000800 */
[----:B0-----:R-:W-:-:S05]  /*0050*/  IMAD R0, R0, UR4, R3 ;  /* 0x0000000400007c24 */ /* 0x001fca000f8e0203 */
[----:B-1----:R-:W-:-:S13]  /*0060*/  ISETP.GE.AND P0, PT, R0, UR5, PT ;  /* 0x0000000500007c0c */ /* 0x002fda000bf06270 */
[----:B------:R-:W-:Y:S05]  /*0070*/  @P0 EXIT ;  /* 0x000000000000094d */ /* 0x000fea0003800000 */
[----:B------:R-:W0:Y:S01]  /*0080*/  LDC.64 R10, c[0x0][0x3a0] ;  /* 0x0000e800ff0a7b82 */ /* 0x000e220000000a00 */
[----:B------:R-:W1:Y:S01]  /*0090*/  LDCU.64 UR6, c[0x0][0x358] ;  /* 0x00006b00ff0677ac */ /* 0x000e620008000a00 */
[----:B------:R-:W-:-:S06]  /*00a0*/  IMAD R3, R0, 0xa, RZ ;  /* 0x0000000a00037824 */ /* 0x000fcc00078e02ff */
[----:B------:R-:W2:Y:S01]  /*00b0*/  LDC.64 R6, c[0x0][0x390] ;  /* 0x0000e400ff067b82 */ /* 0x000ea20000000a00 */
[----:B------:R-:W-:Y:S01]  /*00c0*/  MOV R2, 0x400 ;  /* 0x0000040000027802 */ /* 0x000fe20000000f00 */
[----:B------:R-:W3:Y:S01]  /*00d0*/  LDCU.64 UR4, c[0x0][0x390] ;  /* 0x00007200ff0477ac */ /* 0x000ee20008000a00 */
[----:B0-----:R-:W-:-:S05]  /*00e0*/  IMAD.WIDE R10, R3, 0x8, R10 ;  /* 0x00000008030a7825 */ /* 0x001fca00078e020a */
[----:B-1----:R-:W4:Y:S04]  /*00f0*/  LDG.E.64 R14, desc[UR6][R10.64+0x8] ;  /* 0x000008060a0e7981 */ /* 0x002f28000c1e1b00 */
[----:B--2---:R-:W4:Y:S04]  /*0100*/  LDG.E.64 R16, desc[UR6][R6.64] ;  /* 0x0000000606107981 */ /* 0x004f28000c1e1b00 */
[----:B------:R-:W2:Y:S04]  /*0110*/  LDG.E.64 R4, desc[UR6][R10.64] ;  /* 0x000000060a047981 */ /* 0x000ea8000c1e1b00 */
[----:B------:R-:W5:Y:S04]  /*0120*/  LDG.E.64 R22, desc[UR6][R10.64+0x10] ;  /* 0x000010060a167981 */ /* 0x000f68000c1e1b00 */
[----:B------:R-:W3:Y:S01]  /*0130*/  LDG.E.64 R20, desc[UR6][R10.64+0x18] ;  /* 0x000018060a147981 */ /* 0x000ee2000c1e1b00 */
[----:B------:R-:W0:Y:S03]  /*0140*/  S2R R3, SR_CgaCtaId ;  /* 0x0000000000037919 */ /* 0x000e260000008800 */
[----:B------:R-:W3:Y:S04]  /*0150*/  LDG.E.64 R28, desc[UR6][R10.64+0x20] ;  /* 0x000020060a1c7981 */ /* 0x000ee8000c1e1b00 */
[----:B------:R-:W3:Y:S04]  /*0160*/  LDG.E.64 R26, desc[UR6][R10.64+0x28] ;  /* 0x000028060a1a7981 */ /* 0x000ee8000c1e1b00 */
[----:B------:R-:W3:Y:S04]  /*0170*/  LDG.E.64 R18, desc[UR6][R10.64+0x30] ;  /* 0x000030060a127981 */ /* 0x000ee8000c1e1b00 */
[----:B------:R-:W3:Y:S01]  /*0180*/  LDG.E.64 R24, desc[UR6][R10.64+0x38] ;  /* 0x000038060a187981 */ /* 0x000ee2000c1e1b00 */
[----:B0-----:R-:W-:-:S05]  /*0190*/  LEA R3, R3, R2, 0x18 ;  /* 0x0000000203037211 */ /* 0x001fca00078ec0ff */
[----:B------:R-:W-:Y:S01]  /*01a0*/  IMAD R2, R0, 0x320, R3 ;  /* 0x0000032000027824 */ /* 0x000fe200078e0203 */
[----:B----4-:R-:W-:Y:S02]  /*01b0*/  DADD R14, -R16, R14 ;  /* 0x00000000100e7229 */ /* 0x010fe4000000010e */
[----:B--2---:R-:W-:Y:S02]  /*01c0*/  DADD R8, R4, -R16 ;  /* 0x0000000004087229 */ /* 0x004fe40000000810 */
[----:B-----5:R-:W-:-:S06]  /*01d0*/  DADD R22, -R16, R22 ;  /* 0x0000000010167229 */ /* 0x020fcc0000000116 */
[----:B------:R-:W-:Y:S02]  /*01e0*/  DADD R14, |R8|, |R14| ;  /* 0x00000000080e7229 */ /* 0x000fe4000000060e */
[----:B------:R-:W-:Y:S02]  /*01f0*/  DADD R12, -RZ, |R8| ;  /* 0x00000000ff0c7229 */ /* 0x000fe40000000508 */
[----:B---3--:R-:W-:-:S05]  /*0200*/  DADD R20, -R16, R20 ;  /* 0x0000000010147229 */ /* 0x008fca0000000114 */
[----:B------:R0:W-:Y:S02]  /*0210*/  STS.128 [R2], R12 ;  /* 0x0000000c02007388 */ /* 0x0001e40000000c00 */
[----:B0-----:R-:W-:Y:S02]  /*0220*/  DADD R12, R14, |R22| ;  /* 0x000000000e0c7229 */ /* 0x001fe40000000416 */
[----:B------:R-:W2:Y:S06]  /*0230*/  LDG.E.64 R22, desc[UR6][R10.64+0x40] ;  /* 0x000040060a167981 */ /* 0x000eac000c1e1b00 */
[----:B------:R-:W-:Y:S01]  /*0240*/  DADD R14, R12, |R20| ;  /* 0x000000000c0e7229 */ /* 0x000fe20000000414 */
[----:B------:R-:W3:Y:S01]  /*0250*/  LDG.E.64 R20, desc[UR6][R10.64+0x48] ;  /* 0x000048060a147981 */ /* 0x000ee2000c1e1b00 */
[----:B------:R-:W-:-:S05]  /*0260*/  DADD R28, -R16, R28 ;  /* 0x00000000101c7229 */ /* 0x000fca000000011c */
[----:B------:R0:W-:Y:S03]  /*0270*/  STS.128 [R2+0x10], R12 ;  /* 0x0000100c02007388 */ /* 0x0001e60000000c00 */
[----:B0-----:R-:W-:Y:S02]  /*0280*/  DADD R12, R14, |R28| ;  /* 0x000000000e0c7229 */ /* 0x001fe4000000041c */
[C---:B------:R-:W-:Y:S02]  /*0290*/  DADD R28, -R16.reuse, R26 ;  /* 0x00000000101c7229 */ /* 0x040fe4000000011a */
[----:B------:R-:W-:Y:S01]  /*02a0*/  DADD R26, -R16, R18 ;  /* 0x00000000101a7229 */ /* 0x000fe20000000112 */
[----:B------:R-:W4:Y:S05]  /*02b0*/  LDG.E.64 R18, desc[UR6][R6.64+0x8] ;  /* 0x0000080606127981 */ /* 0x000f2a000c1e1b00 */
[----:B------:R-:W-:-:S02]  /*02c0*/  DADD R14, R12, |R28| ;  /* 0x000000000c0e7229 */ /* 0x000fc4000000041c */
[----:B------:R-:W-:-:S05]  /*02d0*/  DADD R24, -R16, R24 ;  /* 0x0000000010187229 */ /* 0x000fca0000000118 */
[----:B------:R0:W-:Y:S02]  /*02e0*/  STS.128 [R2+0x20], R12 ;  /* 0x0000200c02007388 */ /* 0x0001e40000000c00 */
[----:B0-----:R-:W-:Y:S02]  /*02f0*/  DADD R12, R14, |R26| ;  /* 0x000000000e0c7229 */ /* 0x001fe4000000041a */
[----:B------:R-:W5:Y:S06]  /*0300*/  LDG.E.64 R26, desc[UR6][R6.64+0x10] ;  /* 0x00001006061a7981 */ /* 0x000f6c000c1e1b00 */
[----:B------:R-:W-:Y:S01]  /*0310*/  DADD R14, R12, |R24| ;  /* 0x000000000c0e7229 */ /* 0x000fe20000000418 */
[----:B------:R-:W5:Y:S06]  /*0320*/  LDG.E.64 R24, desc[UR6][R6.64+0x18] ;  /* 0x0000180606187981 */ /* 0x000f6c000c1e1b00 */
[----:B------:R0:W-:Y:S01]  /*0330*/  STS.128 [R2+0x30], R12 ;  /* 0x0000300c02007388 */ /* 0x0001e20000000c00 */
[----:B--2---:R-:W-:-:S03]  /*0340*/  DADD R28, -R16, R22 ;  /* 0x00000000101c7229 */ /* 0x004fc60000000116 */
[----:B------:R-:W2:Y:S01]  /*0350*/  LDG.E.64 R22, desc[UR6][R6.64+0x20] ;  /* 0x0000200606167981 */ /* 0x000ea2000c1e1b00 */
[----:B---3--:R-:W-:-:S04]  /*0360*/  DADD R20, -R16, R20 ;  /* 0x0000000010147229 */ /* 0x008fc80000000114 */
[----:B0-----:R-:W-:Y:S01]  /*0370*/  DADD R12, R14, |R28| ;  /* 0x000000000e0c7229 */ /* 0x001fe2000000041c */
[----:B------:R-:W3:Y:S04]  /*0380*/  LDG.E.64 R16, desc[UR6][R6.64+0x28] ;  /* 0x0000280606107981 */ /* 0x000ee8000c1e1b00 */
[----:B------:R-:W3:Y:S03]  /*0390*/  LDG.E.64 R28, desc[UR6][R6.64+0x40] ;  /* 0x00004006061c7981 */ /* 0x000ee6000c1e1b00 */
[----:B------:R-:W-:Y:S01]  /*03a0*/  DADD R14, R12, |R20| ;  /* 0x000000000c0e7229 */ /* 0x000fe20000000414 */
[----:B------:R-:W3:Y:S06]  /*03b0*/  LDG.E.64 R20, desc[UR6][R6.64+0x30] ;  /* 0x0000300606147981 */ /* 0x000eec000c1e1b00 */
[----:B------:R0:W-:Y:S04]  /*03c0*/  STS.128 [R2+0x40], R12 ;  /* 0x0000400c02007388 */ /* 0x0001e80000000c00 */
[----:B0-----:R-:W3:Y:S04]  /*03d0*/  LDG.E.64 R12, desc[UR6][R6.64+0x38] ;  /* 0x00003806060c7981 */ /* 0x001ee8000c1e1b00 */
[----:B------:R-:W3:Y:S01]  /*03e0*/  LDG.E.64 R14, desc[UR6][R6.64+0x48] ;  /* 0x00004806060e7981 */ /* 0x000ee2000c1e1b00 */
[----:B----4-:R-:W-:-:S08]  /*03f0*/  DADD R18, R4, -R18 ;  /* 0x0000000004127229 */ /* 0x010fd00000000812 */
[----:B------:R-:W-:Y:S02]  /*0400*/  DADD R8, |R8|, |R18| ;  /* 0x0000000008087229 */ /* 0x000fe40000000612 */
[C---:B-----5:R-:W-:Y:S02]  /*0410*/  DADD R18, R4.reuse, -R26 ;  /* 0x0000000004127229 */ /* 0x060fe4000000081a */
[----:B------:R-:W-:-:S06]  /*0420*/  DADD R24, R4, -R24 ;  /* 0x0000000004187229 */ /* 0x000fcc0000000818 */
[----:B------:R-:W-:Y:S01]  /*0430*/  DADD R18, R8, |R18| ;  /* 0x0000000008127229 */ /* 0x000fe20000000412 */
[----:B------:R-:W-:Y:S01]  /*0440*/  STS.64 [R2+0x50], R8 ;  /* 0x0000500802007388 */ /* 0x000fe20000000a00 */
[----:B------:R-:W-:Y:S01]  /*0450*/  IMAD R3, R0, 0x64, RZ ;  /* 0x0000006400037824 */ /* 0x000fe200078e02ff */
[----:B------:R-:W-:-:S04]  /*0460*/  UIADD3 UR4, UP0, UPT, UR4, 0x8, URZ ;  /* 0x0000000804047890 */ /* 0x000fc8000ff1e0ff */
[----:B------:R-:W-:Y:S01]  /*0470*/  UIADD3.X UR5, UPT, UPT, URZ, UR5, URZ, UP0, !UPT ;  /* 0x00000005ff057290 */ /* 0x000fe200087fe4ff */
[----:B------:R0:W-:Y:S01]  /*0480*/  STS.64 [R2+0xa0], R18 ;  /* 0x0000a01202007388 */ /* 0x0001e20000000a00 */
[----:B--2---:R-:W-:Y:S02]  /*0490*/  DADD R26, R4, -R22 ;  /* 0x00000000041a7229 */ /* 0x004fe40000000816 */
[----:B------:R-:W-:Y:S02]  /*04a0*/  DADD R22, R18, |R24| ;  /* 0x0000000012167229 */ /* 0x000fe40000000418 */
[----:B---3--:R-:W-:-:S06]  /*04b0*/  DADD R24, R4, -R16 ;  /* 0x0000000004187229 */ /* 0x008fcc0000000810 */
[----:B------:R-:W-:Y:S02]  /*04c0*/  DADD R16, R22, |R26| ;  /* 0x0000000016107229 */ /* 0x000fe4000000041a */
[----:B------:R-:W-:-:S06]  /*04d0*/  DADD R20, R4, -R20 ;  /* 0x0000000004147229 */ /* 0x000fcc0000000814 */
[----:B------:R-:W-:-:S08]  /*04e0*/  DADD R24, R16, |R24| ;  /* 0x0000000010187229 */ /* 0x000fd00000000418 */
[----:B------:R-:W-:Y:S02]  /*04f0*/  DADD R20, R24, |R20| ;  /* 0x0000000018147229 */ /* 0x000fe40000000414 */
[C---:B------:R-:W-:Y:S02]  /*0500*/  DADD R28, R4.reuse, -R28 ;  /* 0x00000000041c7229 */ /* 0x040fe4000000081c */
[----:B------:R-:W-:-:S08]  /*0510*/  DADD R12, R4, -R12 ;  /* 0x00000000040c7229 */ /* 0x000fd0000000080c */
[----:B------:R-:W-:Y:S02]  /*0520*/  DADD R12, R20, |R12| ;  /* 0x00000000140c7229 */ /* 0x000fe4000000040c */
[----:B------:R-:W-:Y:S01]  /*0530*/  DADD R14, R4, -R14 ;  /* 0x00000000040e7229 */ /* 0x000fe2000000080e */
[----:B------:R-:W1:Y:S05]  /*0540*/  LDC.64 R4, c[0x0][0x380] ;  /* 0x0000e000ff047b82 */ /* 0x000e6a0000000a00 */
[----:B------:R-:W-:Y:S01]  /*0550*/  DADD R28, R12, |R28| ;  /* 0x000000000c1c7229 */ /* 0x000fe2000000041c */
[----:B------:R2:W-:Y:S07]  /*0560*/  STS.64 [R2+0xf0], R22 ;  /* 0x0000f01602007388 */ /* 0x0005ee0000000a00 */
[----:B------:R-:W-:Y:S01]  /*0570*/  DADD R6, R28, |R14| ;  /* 0x000000001c067229 */ /* 0x000fe2000000040e */
[----:B------:R2:W-:Y:S04]  /*0580*/  STS.64 [R2+0x140], R16 ;  /* 0x0001401002007388 */ /* 0x0005e80000000a00 */
[----:B------:R2:W-:Y:S04]  /*0590*/  STS.64 [R2+0x190], R24 ;  /* 0x0001901802007388 */ /* 0x0005e80000000a00 */
[----:B------:R2:W-:Y:S04]  /*05a0*/  STS.64 [R2+0x1e0], R20 ;  /* 0x0001e01402007388 */ /* 0x0005e80000000a00 */
[----:B------:R2:W-:Y:S04]  /*05b0*/  STS.64 [R2+0x230], R12 ;  /* 0x0002300c02007388 */ /* 0x0005e80000000a00 */
[----:B------:R2:W-:Y:S04]  /*05c0*/  STS.64 [R2+0x280], R28 ;  /* 0x0002801c02007388 */ /* 0x0005e80000000a00 */
[----:B------:R2:W-:Y:S01]  /*05d0*/  STS.64 [R2+0x2d0], R6 ;  /* 0x0002d00602007388 */ /* 0x0005e20000000a00 */
[----:B-1----:R-:W-:-:S03]  /*05e0*/  IMAD.WIDE R4, R3, 0x8, R4 ;  /* 0x0000000803047825 */ /* 0x002fc600078e0204 */
[----:B------:R-:W-:Y:S01]  /*05f0*/  IADD3 R0, P0, PT, R4, 0x98, RZ ;  /* 0x0000009804007810 */ /* 0x000fe20007f1e0ff */
[----:B0-----:R-:W-:Y:S02]  /*0600*/  VIADD R19, R2, 0x50 ;  /* 0x0000005002137836 */ /* 0x001fe40000000000 */
[----:B------:R-:W-:Y:S02]  /*0610*/  IMAD.U32 R3, RZ, RZ, UR5 ;  /* 0x00000005ff037e24 */ /* 0x000fe4000f8e00ff */
[----:B------:R-:W-:Y:S02]  /*0620*/  IMAD.X R15, RZ, RZ, R5, P0 ;  /* 0x000000ffff0f7224 */ /* 0x000fe400000e0605 */
[----:B------:R-:W-:Y:S01]  /*0630*/  IMAD.U32 R18, RZ, RZ, UR4 ;  /* 0x00000004ff127e24 */ /* 0x000fe2000f8e00ff */
[----:B--2---:R-:W-:-:S06]  /*0640*/  UMOV UR4, 0x50 ;  /* 0x0000005000047882 */ /* 0x004fcc0000000000 */
.L_x_0:
[----:B------:R-:W-:Y:S01]  /*0650*/  IMAD.MOV.U32 R2, RZ, RZ, R18 ;  /* 0x000000ffff027224 */ /* 0x000fe200078e0012 */
[----:B------:R-:W2:Y:S04]  /*0660*/  LDG.E.64 R8, desc[UR6][R10.64+0x8] ;  /* 0x000008060a087981 */ /* 0x000ea8000c1e1b00 */
[----:B------:R-:W2:Y:S04]  /*0670*/  LDG.E.64 R12, desc[UR6][R2.64] ;  /* 0x00000006020c7981 */ /* 0x000ea8000c1e1b00 */
[----:B------:R-:W0:Y:S04]  /*0680*/  LDS.64 R16, [R19] ;  /* 0x0000000013107984 */ /* 0x000e280000000a00 */
[----:B------:R-:W1:Y:S01]  /*0690*/  LDS.128 R4, [R19+-0x50] ;  /* 0xffffb00013047984 */ /* 0x000e620000000c00 */
[----:B0-----:R-:W-:Y:S01]  /*06a0*/  MOV R14, R17 ;  /* 0x00000011000e7202 */ /* 0x001fe20000000f00 */
[----:B-1----:R-:W-:Y:S01]  /*06b0*/  DSETP.MIN.AND P0, P1, R16, R6, PT ;  /* 0x000000061000722a */ /* 0x002fe20003900000 */
[----:B------:R-:W-:-:S02]  /*06c0*/  IMAD.MOV.U32 R21, RZ, RZ, R7 ;  /* 0x000000ffff157224 */ /* 0x000fc400078e0007 */
[----:B------:R-:W-:Y:S02]  /*06d0*/  IMAD.MOV.U32 R17, RZ, RZ, R6 ;  /* 0x000000ffff117224 */ /* 0x000fe400078e0006 */
[----:B------:R-:W-:Y:S01]  /*06e0*/  IMAD.MOV.U32 R25, RZ, RZ, R4 ;  /* 0x000000ffff197224 */ /* 0x000fe200078e0004 */
[----:B------:R-:W-:Y:S02]  /*06f0*/  FSEL R23, R14, R21, P0 ;  /* 0x000000150e177208 */ /* 0x000fe40000000000 */
[----:B------:R-:W-:-:S06]  /*0700*/  SEL R16, R16, R17, P0 ;  /* 0x0000001110107207 */ /* 0x000fcc0000000000 */
[----:B------:R-:W-:-:S05]  /*0710*/  @P1 LOP3.LUT R23, R21, 0x80000, RZ, 0xfc, !PT ;  /* 0x0008000015171812 */ /* 0x000fca00078efcff */
[----:B------:R-:W-:-:S06]  /*0720*/  IMAD.MOV.U32 R17, RZ, RZ, R23 ;  /* 0x000000ffff117224 */ /* 0x000fcc00078e0017 */
[----:B------:R-:W-:Y:S01]  /*0730*/  DSETP.MIN.AND P0, P1, R16, R4, PT ;  /* 0x000000041000722a */ /* 0x000fe20003900000 */
[----:B------:R-:W-:-:S05]  /*0740*/  IMAD.MOV.U32 R4, RZ, RZ, R17 ;  /* 0x000000ffff047224 */ /* 0x000fca00078e0011 */
[----:B------:R-:W-:Y:S02]  /*0750*/  SEL R24, R16, R25, P0 ;  /* 0x0000001910187207 */ /* 0x000fe40000000000 */
[----:B------:R-:W-:Y:S01]  /*0760*/  FSEL R21, R4, R5, P0 ;  /* 0x0000000504157208 */ /* 0x000fe20000000000 */
[----:B------:R-:W-:-:S05]  /*0770*/  IMAD.MOV.U32 R4, RZ, RZ, R0 ;  /* 0x000000ffff047224 */ /* 0x000fca00078e0000 */
[----:B------:R-:W-:Y:S01]  /*0780*/  @P1 LOP3.LUT R21, R5, 0x80000, RZ, 0xfc, !PT ;  /* 0x0008000005151812 */ /* 0x000fe200078efcff */
[----:B------:R-:W-:-:S03]  /*0790*/  IMAD.MOV.U32 R5, RZ, RZ, R15 ;  /* 0x000000ffff057224 */ /* 0x000fc600078e000f */
[----:B------:R-:W-:Y:S01]  /*07a0*/  MOV R25, R21 ;  /* 0x0000001500197202 */ /* 0x000fe20000000f00 */
[----:B--2---:R-:W-:Y:S01]  /*07b0*/  DADD R8, R8, -R12 ;  /* 0x0000000008087229 */ /* 0x004fe2000000080c */
[----:B------:R-:W0:Y:S07]  /*07c0*/  LDS.64 R12, [R19+-0x40] ;  /* 0xffffc000130c7984 */ /* 0x000e2e0000000a00 */
[----:B------:R-:W-:-:S07]  /*07d0*/  DADD R24, R24, |R8| ;  /* 0x0000000018187229 */ /* 0x000fce0000000408 */
[----:B------:R-:W-:Y:S04]  /*07e0*/  STG.E.64 desc[UR6][R4.64+-0x40], R24 ;  /* 0xffffc01804007986 */ /* 0x000fe8000c101b06 */
[----:B------:R-:W2:Y:S04]  /*07f0*/  LDG.E.64 R14, desc[UR6][R10.64+0x10] ;  /* 0x000010060a0e7981 */ /* 0x000ea8000c1e1b00 */
[----:B------:R-:W2:Y:S01]  /*0800*/  LDG.E.64 R8, desc[UR6][R2.64] ;  /* 0x0000000602087981 */ /* 0x000ea2000c1e1b00 */
[----:B------:R-:W-:Y:S01]  /*0810*/  IMAD.MOV.U32 R0, RZ, RZ, R25 ;  /* 0x000000ffff007224 */ /* 0x000fe200078e0019 */
[----:B0-----:R-:W-:Y:S01]  /*0820*/  DSETP.MIN.AND P0, P1, R24, R12, PT ;  /* 0x0000000c1800722a */ /* 0x001fe20003900000 */
[----:B------:R-:W-:-:S02]  /*0830*/  IMAD.MOV.U32 R21, RZ, RZ, R13 ;  /* 0x000000ffff157224 */ /* 0x000fc400078e000d */
[----:B------:R-:W-:-:S03]  /*0840*/  IMAD.MOV.U32 R17, RZ, RZ, R12 ;  /* 0x000000ffff117224 */ /* 0x000fc600078e000c */
[----:B------:R-:W-:Y:S02]  /*0850*/  FSEL R23, R0, R21, P0 ;  /* 0x0000001500177208 */ /* 0x000fe40000000000 */
[----:B------:R-:W-:-:S04]  /*0860*/  MOV R0, R24 ;  /* 0x0000001800007202 */ /* 0x000fc80000000f00 */
[----:B------:R-:W-:Y:S01]  /*0870*/  SEL R16, R0, R17, P0 ;  /* 0x0000001100107207 */ /* 0x000fe20000000000 */
[----:B------:R-:W-:Y:S01]  /*0880*/  IMAD.MOV.U32 R0, RZ, RZ, R6 ;  /* 0x000000ffff007224 */ /* 0x000fe200078e0006 */
[----:B------:R-:W-:-:S05]  /*0890*/  @P1 LOP3.LUT R23, R21, 0x80000, RZ, 0xfc, !PT ;  /* 0x0008000015171812 */ /* 0x000fca00078efcff */
[----:B------:R-:W-:-:S06]  /*08a0*/  IMAD.MOV.U32 R17, RZ, RZ, R23 ;  /* 0x000000ffff117224 */ /* 0x000fcc00078e0017 */
[----:B------:R-:W-:Y:S01]  /*08b0*/  DSETP.MIN.AND P0, P1, R6, R16, PT ;  /* 0x000000100600722a */ /* 0x000fe20003900000 */
[----:B------:R-:W-:-:S05]  /*08c0*/  IMAD.MOV.U32 R6, RZ, RZ, R17 ;  /* 0x000000ffff067224 */ /* 0x000fca00078e0011 */
[----:B------:R-:W-:-:S08]  /*08d0*/  FSEL R7, R7, R6, P0 ;  /* 0x0000000607077208 */ /* 0x000fd00000000000 */
[----:B------:R-:W-:Y:S01]  /*08e0*/  @P1 LOP3.LUT R7, R6, 0x80000, RZ, 0xfc, !PT ;  /* 0x0008000006071812 */ /* 0x000fe200078efcff */
[----:B--2---:R-:W-:Y:S01]  /*08f0*/  DADD R14, R14, -R8 ;  /* 0x000000000e0e7229 */ /* 0x004fe20000000808 */
[----:B------:R-:W-:-:S03]  /*0900*/  SEL R8, R0, R16, P0 ;  /* 0x0000001000087207 */ /* 0x000fc60000000000 */
[----:B------:R-:W-:-:S06]  /*0910*/  IMAD.MOV.U32 R9, RZ, RZ, R7 ;  /* 0x000000ffff097224 */ /* 0x000fcc00078e0007 */
[----:B------:R-:W-:Y:S01]  /*0920*/  DADD R8, R8, |R14| ;  /* 0x0000000008087229 */ /* 0x000fe2000000040e */
[----:B------:R-:W0:Y:S06]  /*0930*/  LDS.64 R14, [R19+-0x38] ;  /* 0xffffc800130e7984 */ /* 0x000e2c0000000a00 */
[----:B------:R-:W-:Y:S04]  /*0940*/  STG.E.64 desc[UR6][R4.64+-0x38], R8 ;  /* 0xffffc80804007986 */ /* 0x000fe8000c101b06 */
[----:B------:R-:W2:Y:S04]  /*0950*/  LDG.E.64 R16, desc[UR6][R10.64+0x18] ;  /* 0x000018060a107981 */ /* 0x000ea8000c1e1b00 */
[----:B------:R-:W2:Y:S01]  /*0960*/  LDG.E.64 R6, desc[UR6][R2.64] ;  /* 0x0000000602067981 */ /* 0x000ea2000c1e1b00 */
[----:B------:R-:W-:Y:S01]  /*0970*/  IMAD.MOV.U32 R0, RZ, RZ, R9 ;  /* 0x000000ffff007224 */ /* 0x000fe200078e0009 */
[----:B0-----:R-:W-:Y:S01]  /*0980*/  DSETP.MIN.AND P0, P1, R8, R14, PT ;  /* 0x0000000e0800722a */ /* 0x001fe20003900000 */
[----:B------:R-:W-:Y:S01]  /*0990*/  MOV R23, R15 ;  /* 0x0000000f00177202 */ /* 0x000fe20000000f00 */
[----:B------:R-:W-:-:S04]  /*09a0*/  IMAD.MOV.U32 R21, RZ, RZ, R14 ;  /* 0x000000ffff157224 */ /* 0x000fc800078e000e */
[----:B------:R-:W-:Y:S01]  /*09b0*/  FSEL R27, R0, R23, P0 ;  /* 0x00000017001b7208 */ /* 0x000fe20000000000 */
[----:B------:R-:W-:-:S05]  /*09c0*/  IMAD.MOV.U32 R0, RZ, RZ, R8 ;  /* 0x000000ffff007224 */ /* 0x000fca00078e0008 */
[----:B------:R-:W-:Y:S02]  /*09d0*/  SEL R20, R0, R21, P0 ;  /* 0x0000001500147207 */ /* 0x000fe40000000000 */
[----:B------:R-:W-:Y:S02]  /*09e0*/  @P1 LOP3.LUT R27, R23, 0x80000, RZ, 0xfc, !PT ;  /* 0x00080000171b1812 */ /* 0x000fe400078efcff */
[----:B------:R-:W-:-:S03]  /*09f0*/  MOV R0, R12 ;  /* 0x0000000c00007202 */ /* 0x000fc60000000f00 */
[----:B------:R-:W-:-:S06]  /*0a00*/  IMAD.MOV.U32 R21, RZ, RZ, R27 ;  /* 0x000000ffff157224 */ /* 0x000fcc00078e001b */
[----:B------:R-:W-:Y:S01]  /*0a10*/  DSETP.MIN.AND P0, P1, R12, R20, PT ;  /* 0x000000140c00722a */ /* 0x000fe20003900000 */
[----:B------:R-:W-:-:S05]  /*0a20*/  IMAD.MOV.U32 R12, RZ, RZ, R21 ;  /* 0x000000ffff0c7224 */ /* 0x000fca00078e0015 */
[----:B------:R-:W-:-:S08]  /*0a30*/  FSEL R13, R13, R12, P0 ;  /* 0x0000000c0d0d7208 */ /* 0x000fd00000000000 */
[----:B------:R-:W-:Y:S01]  /*0a40*/  @P1 LOP3.LUT R13, R12, 0x80000, RZ, 0xfc, !PT ;  /* 0x000800000c0d1812 */ /* 0x000fe200078efcff */
[----:B--2---:R-:W-:Y:S01]  /*0a50*/  DADD R16, R16, -R6 ;  /* 0x0000000010107229 */ /* 0x004fe20000000806 */
[----:B------:R-:W-:-:S03]  /*0a60*/  SEL R6, R0, R20, P0 ;  /* 0x0000001400067207 */ /* 0x000fc60000000000 */
[----:B------:R-:W-:Y:S02]  /*0a70*/  IMAD.MOV.U32 R7, RZ, RZ, R13 ;  /* 0x000000ffff077224 */ /* 0x000fe400078e000d */
[----:B------:R-:W0:Y:S04]  /*0a80*/  LDS.64 R12, [R19+-0x30] ;  /* 0xffffd000130c7984 */ /* 0x000e280000000a00 */
[----:B------:R-:W-:-:S07]  /*0a90*/  DADD R6, R6, |R16| ;  /* 0x0000000006067229 */ /* 0x000fce0000000410 */
[----:B------:R-:W-:Y:S04]  /*0aa0*/  STG.E.64 desc[UR6][R4.64+-0x30], R6 ;  /* 0xffffd00604007986 */ /* 0x000fe8000c101b06 */
[----:B------:R-:W2:Y:S04]  /*0ab0*/  LDG.E.64 R20, desc[UR6][R10.64+0x20] ;  /* 0x000020060a147981 */ /* 0x000ea8000c1e1b00 */
[----:B------:R-:W2:Y:S01]  /*0ac0*/  LDG.E.64 R16, desc[UR6][R2.64] ;  /* 0x0000000602107981 */ /* 0x000ea2000c1e1b00 */
[----:B------:R-:W-:Y:S02]  /*0ad0*/  IMAD.MOV.U32 R0, RZ, RZ, R7 ;  /* 0x000000ffff007224 */ /* 0x000fe400078e0007 */
[----:B------:R-:W-:Y:S01]  /*0ae0*/  IMAD.MOV.U32 R18, RZ, RZ, R14 ;  /* 0x000000ffff127224 */ /* 0x000fe200078e000e */
[----:B0-----:R-:W-:Y:S01]  /*0af0*/  DSETP.MIN.AND P0, P1, R6, R12, PT ;  /* 0x0000000c0600722a */ /* 0x001fe20003900000 */
[----:B------:R-:W-:Y:S01]  /*0b00*/  IMAD.MOV.U32 R27, RZ, RZ, R13 ;  /* 0x000000ffff1b7224 */ /* 0x000fe200078e000d */
[----:B------:R-:W-:-:S04]  /*0b10*/  MOV R23, R12 ;  /* 0x0000000c00177202 */ /* 0x000fc80000000f00 */
[----:B------:R-:W-:Y:S01]  /*0b20*/  FSEL R29, R0, R27, P0 ;  /* 0x0000001b001d7208 */ /* 0x000fe20000000000 */
[----:B------:R-:W-:-:S05]  /*0b30*/  IMAD.MOV.U32 R0, RZ, RZ, R6 ;  /* 0x000000ffff007224 */ /* 0x000fca00078e0006 */
[----:B------:R-:W-:Y:S02]  /*0b40*/  SEL R22, R0, R23, P0 ;  /* 0x0000001700167207 */ /* 0x000fe40000000000 */
[----:B------:R-:W-:-:S05]  /*0b50*/  @P1 LOP3.LUT R29, R27, 0x80000, RZ, 0xfc, !PT ;  /* 0x000800001b1d1812 */ /* 0x000fca00078efcff */
[----:B------:R-:W-:Y:S02]  /*0b60*/  IMAD.MOV.U32 R23, RZ, RZ, R29 ;  /* 0x000000ffff177224 */ /* 0x000fe400078e001d */
[----:B------:R-:W0:Y:S02]  /*0b70*/  LDS.64 R28, [R19+-0x28] ;  /* 0xffffd800131c7984 */ /* 0x000e240000000a00 */
[----:B------:R-:W-:Y:S02]  /*0b80*/  IMAD.MOV.U32 R0, RZ, RZ, R23 ;  /* 0x000000ffff007224 */ /* 0x000fe400078e0017 */
[----:B------:R-:W-:-:S06]  /*0b90*/  DSETP.MIN.AND P0, P1, R14, R22, PT ;  /* 0x000000160e00722a */ /* 0x000fcc0003900000 */
[----:B------:R-:W-:-:S08]  /*0ba0*/  FSEL R15, R15, R0, P0 ;  /* 0x000000000f0f7208 */ /* 0x000fd00000000000 */
[----:B------:R-:W-:Y:S01]  /*0bb0*/  @P1 LOP3.LUT R15, R0, 0x80000, RZ, 0xfc, !PT ;  /* 0x00080000000f1812 */ /* 0x000fe200078efcff */
[----:B--2---:R-:W-:Y:S01]  /*0bc0*/  DADD R20, R20, -R16 ;  /* 0x0000000014147229 */ /* 0x004fe20000000810 */
[----:B------:R-:W-:Y:S02]  /*0bd0*/  SEL R16, R18, R22, P0 ;  /* 0x0000001612107207 */ /* 0x000fe40000000000 */
[----:B------:R-:W-:-:S06]  /*0be0*/  MOV R17, R15 ;  /* 0x0000000f00117202 */ /* 0x000fcc0000000f00 */
[----:B------:R-:W-:-:S07]  /*0bf0*/  DADD R16, R16, |R20| ;  /* 0x0000000010107229 */ /* 0x000fce0000000414 */
[----:B------:R-:W-:Y:S04]  /*0c00*/  STG.E.64 desc[UR6][R4.64+-0x28], R16 ;  /* 0xffffd81004007986 */ /* 0x000fe8000c101b06 */
[----:B------:R-:W2:Y:S04]  /*0c10*/  LDG.E.64 R20, desc[UR6][R10.64+0x28] ;  /* 0x000028060a147981 */ /* 0x000ea8000c1e1b00 */
[----:B------:R-:W2:Y:S01]  /*0c20*/  LDG.E.64 R14, desc[UR6][R2.64] ;  /* 0x00000006020e7981 */ /* 0x000ea2000c1e1b00 */
[----:B0-----:R-:W-:Y:S01]  /*0c30*/  DSETP.MIN.AND P0, P1, R16, R28, PT ;  /* 0x0000001c1000722a */ /* 0x001fe20003900000 */
[----:B------:R-:W-:-:S02]  /*0c40*/  IMAD.MOV.U32 R23, RZ, RZ, R29 ;  /* 0x000000ffff177224 */ /* 0x000fc400078e001d */
[----:B------:R-:W-:-:S05]  /*0c50*/  IMAD.MOV.U32 R0, RZ, RZ, R17 ;  /* 0x000000ffff007224 */ /* 0x000fca00078e0011 */
[----:B------:R-:W-:Y:S01]  /*0c60*/  FSEL R27, R0, R23, P0 ;  /* 0x00000017001b7208 */ /* 0x000fe20000000000 */
[----:B------:R-:W-:-:S05]  /*0c70*/  IMAD.MOV.U32 R0, RZ, RZ, R16 ;  /* 0x000000ffff007224 */ /* 0x000fca00078e0010 */
[----:B------:R-:W-:Y:S01]  /*0c80*/  @P1 LOP3.LUT R27, R23, 0x80000, RZ, 0xfc, !PT ;  /* 0x00080000171b1812 */ /* 0x000fe200078efcff */
[----:B------:R-:W-:-:S05]  /*0c90*/  IMAD.MOV.U32 R23, RZ, RZ, R28 ;  /* 0x000000ffff177224 */ /* 0x000fca00078e001c */
[----:B------:R-:W-:Y:S01]  /*0ca0*/  SEL R22, R0, R23, P0 ;  /* 0x0000001700167207 */ /* 0x000fe20000000000 */
[----:B------:R-:W-:Y:S01]  /*0cb0*/  IMAD.MOV.U32 R0, RZ, RZ, R12 ;  /* 0x000000ffff007224 */ /* 0x000fe200078e000c */
[----:B------:R-:W-:-:S05]  /*0cc0*/  MOV R23, R27 ;  /* 0x0000001b00177202 */ /* 0x000fca0000000f00 */
[----:B------:R-:W-:Y:S01]  /*0cd0*/  IMAD.MOV.U32 R18, RZ, RZ, R23 ;  /* 0x000000ffff127224 */ /* 0x000fe200078e0017 */
[----:B------:R-:W-:-:S06]  /*0ce0*/  DSETP.MIN.AND P0, P1, R12, R22, PT ;  /* 0x000000160c00722a */ /* 0x000fcc0003900000 */
[----:B------:R-:W-:Y:S02]  /*0cf0*/  FSEL R13, R13, R18, P0 ;  /* 0x000000120d0d7208 */ /* 0x000fe40000000000 */
[----:B------:R-:W-:Y:S02]  /*0d00*/  SEL R12, R0, R22, P0 ;  /* 0x00000016000c7207 */ /* 0x000fe40000000000 */
[----:B------:R-:W0:Y:S04]  /*0d10*/  LDS.64 R22, [R19+-0x20] ;  /* 0xffffe00013167984 */ /* 0x000e280000000a00 */
[----:B------:R-:W-:Y:S01]  /*0d20*/  @P1 LOP3.LUT R13, R18, 0x80000, RZ, 0xfc, !PT ;  /* 0x00080000120d1812 */ /* 0x000fe200078efcff */
[----:B--2---:R-:W-:-:S08]  /*0d30*/  DADD R14, R20, -R14 ;  /* 0x00000000140e7229 */ /* 0x004fd0000000080e */
        /* <DEDUP_REMOVED lines=9> */
[----:B------:R-:W-:Y:S02]  /*0dd0*/  @P1 LOP3.LUT R21, R18, 0x80000, RZ, 0xfc, !PT ;  /* 0x0008000012151812 */ /* 0x000fe400078efcff */
[----:B------:R-:W-:-:S04]  /*0de0*/  MOV R18, R22 ;  /* 0x0000001600127202 */ /* 0x000fc80000000f00 */
[----:B------:R-:W-:Y:S01]  /*0df0*/  SEL R20, R0, R18, P0 ;  /* 0x0000001200147207 */ /* 0x000fe20000000000 */
[----:B------:R-:W-:Y:S02]  /*0e00*/  IMAD.MOV.U32 R0, RZ, RZ, R29 ;  /* 0x000000ffff007224 */ /* 0x000fe400078e001d */
[----:B------:R-:W-:-:S03]  /*0e10*/  IMAD.MOV.U32 R18, RZ, RZ, R28 ;  /* 0x000000ffff127224 */ /* 0x000fc600078e001c */
[----:B------:R-:W-:Y:S01]  /*0e20*/  DSETP.MIN.AND P0, P1, R28, R20, PT ;  /* 0x000000141c00722a */ /* 0x000fe20003900000 */
[----:B------:R-:W-:-:S05]  /*0e30*/  IMAD.MOV.U32 R29, RZ, RZ, R20 ;  /* 0x000000ffff1d7224 */ /* 0x000fca00078e0014 */
[----:B------:R-:W-:Y:S01]  /*0e40*/  SEL R20, R18, R29, P0 ;  /* 0x0000001d12147207 */ /* 0x000fe20000000000 */
[----:B--2---:R-:W-:Y:S01]  /*0e50*/  DADD R12, R26, -R12 ;  /* 0x000000001a0c7229 */ /* 0x004fe2000000080c */
[----:B------:R-:W-:-:S06]  /*0e60*/  FSEL R27, R0, R21, P0 ;  /* 0x00000015001b7208 */ /* 0x000fcc0000000000 */
[----:B------:R-:W-:-:S04]  /*0e70*/  @P1 LOP3.LUT R27, R21, 0x80000, RZ, 0xfc, !PT ;  /* 0x00080000151b1812 */ /* 0x000fc800078efcff */
[----:B------:R-:W-:-:S06]  /*0e80*/  MOV R21, R27 ;  /* 0x0000001b00157202 */ /* 0x000fcc0000000f00 */
[----:B------:R-:W-:Y:S01]  /*0e90*/  DADD R12, R20, |R12| ;  /* 0x00000000140c7229 */ /* 0x000fe2000000040c */
[----:B------:R-:W0:Y:S06]  /*0ea0*/  LDS.64 R20, [R19+-0x18] ;  /* 0xffffe80013147984 */ /* 0x000e2c0000000a00 */
[----:B------:R-:W-:Y:S04]  /*0eb0*/  STG.E.64 desc[UR6][R4.64+-0x18], R12 ;  /* 0xffffe80c04007986 */ /* 0x000fe8000c101b06 */
[----:B------:R-:W2:Y:S04]  /*0ec0*/  LDG.E.64 R28, desc[UR6][R10.64+0x38] ;  /* 0x000038060a1c7981 */ /* 0x000ea8000c1e1b00 */
[----:B------:R-:W2:Y:S01]  /*0ed0*/  LDG.E.64 R26, desc[UR6][R2.64] ;  /* 0x00000006021a7981 */ /* 0x000ea2000c1e1b00 */
[----:B------:R-:W-:-:S03]  /*0ee0*/  IMAD.MOV.U32 R0, RZ, RZ, R13 ;  /* 0x000000ffff007224 */ /* 0x000fc600078e000d */
[----:B------:R1:W-:Y:S01]  /*0ef0*/  STS.64 [R19+0x8], R24 ;  /* 0x0000081813007388 */ /* 0x0003e20000000a00 */
[----:B0-----:R-:W-:Y:S01]  /*0f00*/  DSETP.MIN.AND P0, P1, R12, R20, PT ;  /* 0x000000140c00722a */ /* 0x001fe20003900000 */
[----:B------:R-:W-:Y:S02]  /*0f10*/  IMAD.MOV.U32 R18, RZ, RZ, R21 ;  /* 0x000000ffff127224 */ /* 0x000fe400078e0015 */
[----:B-1----:R-:W-:-:S03]  /*0f20*/  IMAD.MOV.U32 R25, RZ, RZ, R20 ;  /* 0x000000ffff197224 */ /* 0x002fc600078e0014 */
[----:B------:R-:W-:-:S08]  /*0f30*/  FSEL R0, R0, R18, P0 ;  /* 0x0000001200007208 */ /* 0x000fd00000000000 */
[----:B------:R-:W-:Y:S01]  /*0f40*/  @P1 LOP3.LUT R0, R18, 0x80000, RZ, 0xfc, !PT ;  /* 0x0008000012001812 */ /* 0x000fe200078efcff */
[----:B------:R-:W-:-:S05]  /*0f50*/  IMAD.MOV.U32 R18, RZ, RZ, R12 ;  /* 0x000000ffff127224 */ /* 0x000fca00078e000c */
[----:B------:R-:W-:Y:S01]  /*0f60*/  SEL R24, R18, R25, P0 ;  /* 0x0000001912187207 */ /* 0x000fe20000000000 */
[----:B------:R-:W-:Y:S01]  /*0f70*/  IMAD.MOV.U32 R18, RZ, RZ, R22 ;  /* 0x000000ffff127224 */ /* 0x000fe200078e0016 */
[----:B------:R-:W-:Y:S01]  /*0f80*/  MOV R25, R0 ;  /* 0x0000000000197202 */ /* 0x000fe20000000f00 */
[----:B------:R-:W-:-:S05]  /*0f90*/  IMAD.MOV.U32 R0, RZ, RZ, R23 ;  /* 0x000000ffff007224 */ /* 0x000fca00078e0017 */
[----:B------:R-:W-:Y:S01]  /*0fa0*/  DSETP.MIN.AND P0, P1, R22, R24, PT ;  /* 0x000000181600722a */ /* 0x000fe20003900000 */
[----:B------:R-:W-:-:S05]  /*0fb0*/  IMAD.MOV.U32 R23, RZ, RZ, R24 ;  /* 0x000000ffff177224 */ /* 0x000fca00078e0018 */
[----:B------:R-:W-:Y:S02]  /*0fc0*/  SEL R22, R18, R23, P0 ;  /* 0x0000001712167207 */ /* 0x000fe40000000000 */
[----:B------:R-:W-:-:S06]  /*0fd0*/  FSEL R23, R0, R25, P0 ;  /* 0x0000001900177208 */ /* 0x000fcc0000000000 */
[----:B------:R-:W-:Y:S01]  /*0fe0*/  @P1 LOP3.LUT R23, R25, 0x80000, RZ, 0xfc, !PT ;  /* 0x0008000019171812 */ /* 0x000fe200078efcff */
[----:B--2---:R-:W-:Y:S01]  /*0ff0*/  DADD R26, R28, -R26 ;  /* 0x000000001c1a7229 */ /* 0x004fe2000000081a */
[----:B------:R-:W0:Y:S07]  /*1000*/  LDS.64 R28, [R19+-0x10] ;  /* 0xfffff000131c7984 */ /* 0x000e2e0000000a00 */
[----:B------:R-:W-:-:S07]  /*1010*/  DADD R22, R22, |R26| ;  /* 0x0000000016167229 */ /* 0x000fce000000041a */
[----:B------:R-:W-:Y:S04]  /*1020*/  STG.E.64 desc[UR6][R4.64+-0x10], R22 ;  /* 0xfffff01604007986 */ /* 0x000fe8000c101b06 */
[----:B------:R-:W2:Y:S04]  /*1030*/  LDG.E.64 R26, desc[UR6][R10.64+0x40] ;  /* 0x000040060a1a7981 */ /* 0x000ea8000c1e1b00 */
[----:B------:R-:W2:Y:S01]  /*1040*/  LDG.E.64 R24, desc[UR6][R2.64] ;  /* 0x0000000602187981 */ /* 0x000ea2000c1e1b00 */
[----:B------:R-:W-:-:S03]  /*1050*/  MOV R0, R23 ;  /* 0x0000001700007202 */ /* 0x000fc60000000f00 */
        /* <DEDUP_REMOVED lines=10> */
[----:B------:R-:W-:-:S04]  /*1100*/  IMAD.MOV.U32 R18, RZ, RZ, R20 ;  /* 0x000000ffff127224 */ /* 0x000fc800078e0014 */
[----:B------:R-:W-:Y:S01]  /*1110*/  DSETP.MIN.AND P0, P1, R20, R8, PT ;  /* 0x000000081400722a */ /* 0x000fe20003900000 */
[----:B------:R-:W-:-:S05]  /*1120*/  IMAD.MOV.U32 R21, RZ, RZ, R8 ;  /* 0x000000ffff157224 */ /* 0x000fca00078e0008 */
[----:B------:R-:W-:Y:S02]  /*1130*/  SEL R8, R18, R21, P0 ;  /* 0x0000001512087207 */ /* 0x000fe40000000000 */
[----:B------:R-:W-:-:S06]  /*1140*/  FSEL R21, R0, R9, P0 ;  /* 0x0000000900157208 */ /* 0x000fcc0000000000 */
[----:B------:R-:W-:-:S05]  /*1150*/  @P1 LOP3.LUT R21, R9, 0x80000, RZ, 0xfc, !PT ;  /* 0x0008000009151812 */ /* 0x000fca00078efcff */
[----:B------:R-:W-:Y:S01]  /*1160*/  IMAD.MOV.U32 R9, RZ, RZ, R21 ;  /* 0x000000ffff097224 */ /* 0x000fe200078e0015 */
[----:B--2---:R-:W-:-:S08]  /*1170*/  DADD R24, R26, -R24 ;  /* 0x000000001a187229 */ /* 0x004fd00000000818 */
[----:B------:R-:W-:Y:S02]  /*1180*/  DADD R8, R8, |R24| ;  /* 0x0000000008087229 */ /* 0x000fe40000000418 */
[----:B------:R-:W0:Y:S05]  /*1190*/  LDS.64 R24, [R19+-0x8] ;  /* 0xfffff80013187984 */ /* 0x000e2a0000000a00 */
[----:B------:R-:W-:Y:S04]  /*11a0*/  STG.E.64 desc[UR6][R4.64+-0x8], R8 ;  /* 0xfffff80804007986 */ /* 0x000fe8000c101b06 */
[----:B------:R-:W2:Y:S04]  /*11b0*/  LDG.E.64 R26, desc[UR6][R10.64+0x48] ;  /* 0x000048060a1a7981 */ /* 0x000ea8000c1e1b00 */
[----:B------:R-:W2:Y:S01]  /*11c0*/  LDG.E.64 R20, desc[UR6][R2.64] ;  /* 0x0000000602147981 */ /* 0x000ea2000c1e1b00 */
[----:B------:R-:W-:Y:S01]  /*11d0*/  MOV R18, R9 ;  /* 0x0000000900127202 */ /* 0x000fe20000000f00 */
[----:B------:R-:W-:-:S02]  /*11e0*/  UIADD3 UR4, UPT, UPT, UR4, 0x50, URZ ;  /* 0x0000005004047890 */ /* 0x000fc4000fffe0ff */
[----:B------:R-:W-:Y:S02]  /*11f0*/  STS.64 [R19+0x18], R6 ;  /* 0x0000180613007388 */ /* 0x000fe40000000a00 */
[----:B------:R-:W-:Y:S02]  /*1200*/  UISETP.NE.AND UP0, UPT, UR4, 0x320, UPT ;  /* 0x000003200400788c */ /* 0x000fe4000bf05270 */
[----:B------:R-:W-:Y:S04]  /*1210*/  STS.64 [R19+0x20], R16 ;  /* 0x0000201013007388 */ /* 0x000fe80000000a00 */
[----:B------:R1:W-:Y:S04]  /*1220*/  STS.64 [R19+0x28], R14 ;  /* 0x0000280e13007388 */ /* 0x0003e80000000a00 */
[----:B------:R-:W-:Y:S04]  /*1230*/  STS.64 [R19+0x30], R12 ;  /* 0x0000300c13007388 */ /* 0x000fe80000000a00 */
[----:B------:R-:W-:Y:S04]  /*1240*/  STS.64 [R19+0x38], R22 ;  /* 0x0000381613007388 */ /* 0x000fe80000000a00 */
[----:B------:R-:W-:Y:S01]  /*1250*/  STS.64 [R19+0x40], R8 ;  /* 0x0000400813007388 */ /* 0x000fe20000000a00 */
[----:B0-----:R-:W-:Y:S01]  /*1260*/  DSETP.MIN.AND P0, P1, R8, R24, PT ;  /* 0x000000180800722a */ /* 0x001fe20003900000 */
[----:B------:R-:W-:-:S02]  /*1270*/  IMAD.MOV.U32 R0, RZ, RZ, R24 ;  /* 0x000000ffff007224 */ /* 0x000fc400078e0018 */
[----:B------:R-:W-:-:S05]  /*1280*/  IMAD.MOV.U32 R24, RZ, RZ, R25 ;  /* 0x000000ffff187224 */ /* 0x000fca00078e0019 */
[----:B------:R-:W-:Y:S01]  /*1290*/  FSEL R25, R18, R24, P0 ;  /* 0x0000001812197208 */ /* 0x000fe20000000000 */
[----:B------:R-:W-:-:S05]  /*12a0*/  IMAD.MOV.U32 R18, RZ, RZ, R8 ;  /* 0x000000ffff127224 */ /* 0x000fca00078e0008 */
[----:B------:R-:W-:Y:S02]  /*12b0*/  @P1 LOP3.LUT R25, R24, 0x80000, RZ, 0xfc, !PT ;  /* 0x0008000018191812 */ /* 0x000fe400078efcff */
        /* <DEDUP_REMOVED lines=8> */
[----:B------:R-:W-:Y:S02]  /*1340*/  @P1 LOP3.LUT R27, R25, 0x80000, RZ, 0xfc, !PT ;  /* 0x00080000191b1812 */ /* 0x000fe400078efcff */
[----:B------:R-:W-:Y:S02]  /*1350*/  IADD3 R18, P0, PT, R2, 0x8, RZ ;  /* 0x0000000802127810 */ /* 0x000fe40007f1e0ff */
[----:B------:R-:W-:Y:S02]  /*1360*/  MOV R25, R27 ;  /* 0x0000001b00197202 */ /* 0x000fe40000000f00 */
[----:B------:R-:W-:Y:S01]  /*1370*/  IADD3 R0, P1, PT, R4, 0x50, RZ ;  /* 0x0000005004007810 */ /* 0x000fe20007f3e0ff */
[----:B------:R-:W-:-:S03]  /*1380*/  IMAD.X R3, RZ, RZ, R3, P0 ;  /* 0x000000ffff037224 */ /* 0x000fc600000e0603 */
[----:B------:R-:W-:Y:S01]  /*1390*/  DADD R20, R24, |R20| ;  /* 0x0000000018147229 */ /* 0x000fe20000000414 */
[----:B-1----:R-:W-:-:S06]  /*13a0*/  IMAD.X R15, RZ, RZ, R5, P1 ;  /* 0x000000ffff0f7224 */ /* 0x002fcc00008e0605 */
[----:B------:R-:W-:Y:S04]  /*13b0*/  STG.E.64 desc[UR6][R4.64], R20 ;  /* 0x0000001404007986 */ /* 0x000fe8000c101b06 */
[----:B------:R0:W-:Y:S02]  /*13c0*/  STS.64 [R19+0x48], R20 ;  /* 0x0000481413007388 */ /* 0x0001e40000000a00 */
[----:B0-----:R-:W-:Y:S01]  /*13d0*/  VIADD R19, R19, 0x50 ;  /* 0x0000005013137836 */ /* 0x001fe20000000000 */
[----:B------:R-:W-:Y:S06]  /*13e0*/  BRA.U UP0, `(.L_x_0) ;  /* 0xfffffff100987547 */ /* 0x000fec000b83ffff */
[----:B------:R-:W-:Y:S05]  /*13f0*/  EXIT ;  /* 0x000000000000794d */ /* 0x000fea0003800000 */
.L_x_1:
[----:B------:R-:W-:-:S00]  /*1400*/  BRA `(.L_x_1) ;  /* 0xfffffffc00fc7947 */ /* 0x000fc0000383ffff */
[----:B------:R-:W-:-:S00]  /*1410*/  NOP ;  /* 0x0000000000007918 */ /* 0x000fc00000000000 */
        /* <DEDUP_REMOVED lines=14> */
.L_x_2:


//--------------------- .nv.shared._Z14generateMatrixPdiS_iS_ --------------------------
	.section	.nv.shared._Z14generateMatrixPdiS_iS_,"aw",@nobits
	.sectionflags	@""
	.align	8
.nv.shared._Z14generateMatrixPdiS_iS_:
	.zero		41824


//--------------------- .nv.shared.reserved.0     --------------------------
	.section	.nv.shared.reserved.0,"aw",@nobits
	.weak		__nv_reservedSMEM_offset_0_alias
	.size		__nv_reservedSMEM_offset_0_alias, 0, 64
	.other		__nv_reservedSMEM_offset_0_alias,@"STO_CUDA_RESERVED_SHARED STV_DEFAULT"
__nv_reservedSMEM_offset_0_alias:
	.zero		0
	.zero		64


//--------------------- .nv.constant0._Z14generateMatrixPdiS_iS_ --------------------------
	.section	.nv.constant0._Z14generateMatrixPdiS_iS_,"a",@progbits
	.sectionflags	@""
	.align	4
.nv.constant0._Z14generateMatrixPdiS_iS_:
	.zero		936


//--------------------- SYMBOLS --------------------------

	.type		.nv.reservedSmem.offset0,@object
	.size		.nv.reservedSmem.offset0,0x4
	.type		.nv.reservedSmem.cap,@object
	.size		.nv.reservedSmem.cap,0x4
